//
// Generated by NVIDIA NVVM Compiler
//
// Compiler Build ID: CL-36424714
// Cuda compilation tools, release 13.0, V13.0.88
// Based on NVVM 20.0.0
//

.version 9.0
.target sm_100
.address_size 64

	// .globl	_Z6kernelPKfS0_Pfiiii
// _ZZ6kernelPKfS0_PfiiiiE2sA has been demoted
// _ZZ6kernelPKfS0_PfiiiiE2sB has been demoted

.visible .entry _Z6kernelPKfS0_Pfiiii(
	.param .u64 .ptr .align 1 _Z6kernelPKfS0_Pfiiii_param_0,
	.param .u64 .ptr .align 1 _Z6kernelPKfS0_Pfiiii_param_1,
	.param .u64 .ptr .align 1 _Z6kernelPKfS0_Pfiiii_param_2,
	.param .u32 _Z6kernelPKfS0_Pfiiii_param_3,
	.param .u32 _Z6kernelPKfS0_Pfiiii_param_4,
	.param .u32 _Z6kernelPKfS0_Pfiiii_param_5,
	.param .u32 _Z6kernelPKfS0_Pfiiii_param_6
)
{
	.reg .pred 	%p<12>;
	.reg .b32 	%r<47>;
	.reg .b32 	%f<111>;
	.reg .b64 	%rd<22>;
	// demoted variable
	.shared .align 4 .b8 _ZZ6kernelPKfS0_PfiiiiE2sA[4096];
	// demoted variable
	.shared .align 4 .b8 _ZZ6kernelPKfS0_PfiiiiE2sB[4096];
	ld.param.u64 	%rd6, [_Z6kernelPKfS0_Pfiiii_param_0];
	ld.param.u64 	%rd7, [_Z6kernelPKfS0_Pfiiii_param_1];
	ld.param.u64 	%rd8, [_Z6kernelPKfS0_Pfiiii_param_2];
	ld.param.u32 	%r26, [_Z6kernelPKfS0_Pfiiii_param_4];
	ld.param.u32 	%r27, [_Z6kernelPKfS0_Pfiiii_param_5];
	ld.param.u32 	%r28, [_Z6kernelPKfS0_Pfiiii_param_6];
	mov.u32 	%r42, %tid.x;
	mov.u32 	%r44, %tid.y;
	mov.u32 	%r29, %ctaid.y;
	shl.b32 	%r30, %r29, 5;
	add.s32 	%r3, %r30, %r44;
	mov.u32 	%r31, %ctaid.x;
	shl.b32 	%r4, %r31, 5;
	add.s32 	%r5, %r4, %r42;
	mov.u32 	%r32, %ctaid.z;
	mul.lo.s32 	%r33, %r26, %r32;
	mul.lo.s32 	%r6, %r28, %r33;
	mul.lo.s32 	%r34, %r27, %r32;
	mul.lo.s32 	%r7, %r34, %r28;
	mul.lo.s32 	%r8, %r33, %r27;
	setp.lt.s32 	%p1, %r28, 1;
	mov.f32 	%f110, 0f00000000;
	@%p1 bra 	$L__BB0_7;
	shl.b32 	%r36, %r44, 7;
	mov.u32 	%r37, _ZZ6kernelPKfS0_PfiiiiE2sA;
	add.s32 	%r9, %r37, %r36;
	shl.b32 	%r38, %r42, 2;
	add.s32 	%r10, %r9, %r38;
	mov.u32 	%r39, _ZZ6kernelPKfS0_PfiiiiE2sB;
	add.s32 	%r12, %r39, %r38;
	add.s32 	%r11, %r12, %r36;
	mad.lo.s32 	%r40, %r44, %r27, %r42;
	add.s32 	%r45, %r40, %r4;
	shl.b32 	%r14, %r27, 5;
	mad.lo.s32 	%r43, %r28, %r3, %r42;
	cvt.s64.s32 	%rd1, %r7;
	cvt.s64.s32 	%rd2, %r6;
	cvta.to.global.u64 	%rd3, %rd6;
	cvta.to.global.u64 	%rd4, %rd7;
	mov.f32 	%f110, 0f00000000;
	mov.b32 	%r46, 0;
$L__BB0_2:
	setp.ge.s32 	%p2, %r3, %r26;
	cvt.s64.s32 	%rd9, %r43;
	add.s64 	%rd10, %rd2, %rd9;
	shl.b64 	%rd11, %rd10, 2;
	add.s64 	%rd5, %rd3, %rd11;
	setp.ge.s32 	%p3, %r42, %r28;
	mov.f32 	%f108, 0f00000000;
	or.pred  	%p4, %p2, %p3;
	@%p4 bra 	$L__BB0_4;
	ld.global.f32 	%f108, [%rd5];
$L__BB0_4:
	setp.ge.s32 	%p5, %r5, %r27;
	st.shared.f32 	[%r10], %f108;
	setp.ge.s32 	%p6, %r44, %r28;
	mov.f32 	%f109, 0f00000000;
	or.pred  	%p7, %p5, %p6;
	@%p7 bra 	$L__BB0_6;
	cvt.s64.s32 	%rd12, %r45;
	add.s64 	%rd13, %rd12, %rd1;
	shl.b64 	%rd14, %rd13, 2;
	add.s64 	%rd15, %rd4, %rd14;
	ld.global.f32 	%f109, [%rd15];
$L__BB0_6:
	st.shared.f32 	[%r11], %f109;
	bar.sync 	0;
	ld.shared.f32 	%f12, [%r9];
	ld.shared.f32 	%f13, [%r12];
	fma.rn.f32 	%f14, %f12, %f13, %f110;
	ld.shared.f32 	%f15, [%r9+4];
	ld.shared.f32 	%f16, [%r12+128];
	fma.rn.f32 	%f17, %f15, %f16, %f14;
	ld.shared.f32 	%f18, [%r9+8];
	ld.shared.f32 	%f19, [%r12+256];
	fma.rn.f32 	%f20, %f18, %f19, %f17;
	ld.shared.f32 	%f21, [%r9+12];
	ld.shared.f32 	%f22, [%r12+384];
	fma.rn.f32 	%f23, %f21, %f22, %f20;
	ld.shared.f32 	%f24, [%r9+16];
	ld.shared.f32 	%f25, [%r12+512];
	fma.rn.f32 	%f26, %f24, %f25, %f23;
	ld.shared.f32 	%f27, [%r9+20];
	ld.shared.f32 	%f28, [%r12+640];
	fma.rn.f32 	%f29, %f27, %f28, %f26;
	ld.shared.f32 	%f30, [%r9+24];
	ld.shared.f32 	%f31, [%r12+768];
	fma.rn.f32 	%f32, %f30, %f31, %f29;
	ld.shared.f32 	%f33, [%r9+28];
	ld.shared.f32 	%f34, [%r12+896];
	fma.rn.f32 	%f35, %f33, %f34, %f32;
	ld.shared.f32 	%f36, [%r9+32];
	ld.shared.f32 	%f37, [%r12+1024];
	fma.rn.f32 	%f38, %f36, %f37, %f35;
	ld.shared.f32 	%f39, [%r9+36];
	ld.shared.f32 	%f40, [%r12+1152];
	fma.rn.f32 	%f41, %f39, %f40, %f38;
	ld.shared.f32 	%f42, [%r9+40];
	ld.shared.f32 	%f43, [%r12+1280];
	fma.rn.f32 	%f44, %f42, %f43, %f41;
	ld.shared.f32 	%f45, [%r9+44];
	ld.shared.f32 	%f46, [%r12+1408];
	fma.rn.f32 	%f47, %f45, %f46, %f44;
	ld.shared.f32 	%f48, [%r9+48];
	ld.shared.f32 	%f49, [%r12+1536];
	fma.rn.f32 	%f50, %f48, %f49, %f47;
	ld.shared.f32 	%f51, [%r9+52];
	ld.shared.f32 	%f52, [%r12+1664];
	fma.rn.f32 	%f53, %f51, %f52, %f50;
	ld.shared.f32 	%f54, [%r9+56];
	ld.shared.f32 	%f55, [%r12+1792];
	fma.rn.f32 	%f56, %f54, %f55, %f53;
	ld.shared.f32 	%f57, [%r9+60];
	ld.shared.f32 	%f58, [%r12+1920];
	fma.rn.f32 	%f59, %f57, %f58, %f56;
	ld.shared.f32 	%f60, [%r9+64];
	ld.shared.f32 	%f61, [%r12+2048];
	fma.rn.f32 	%f62, %f60, %f61, %f59;
	ld.shared.f32 	%f63, [%r9+68];
	ld.shared.f32 	%f64, [%r12+2176];
	fma.rn.f32 	%f65, %f63, %f64, %f62;
	ld.shared.f32 	%f66, [%r9+72];
	ld.shared.f32 	%f67, [%r12+2304];
	fma.rn.f32 	%f68, %f66, %f67, %f65;
	ld.shared.f32 	%f69, [%r9+76];
	ld.shared.f32 	%f70, [%r12+2432];
	fma.rn.f32 	%f71, %f69, %f70, %f68;
	ld.shared.f32 	%f72, [%r9+80];
	ld.shared.f32 	%f73, [%r12+2560];
	fma.rn.f32 	%f74, %f72, %f73, %f71;
	ld.shared.f32 	%f75, [%r9+84];
	ld.shared.f32 	%f76, [%r12+2688];
	fma.rn.f32 	%f77, %f75, %f76, %f74;
	ld.shared.f32 	%f78, [%r9+88];
	ld.shared.f32 	%f79, [%r12+2816];
	fma.rn.f32 	%f80, %f78, %f79, %f77;
	ld.shared.f32 	%f81, [%r9+92];
	ld.shared.f32 	%f82, [%r12+2944];
	fma.rn.f32 	%f83, %f81, %f82, %f80;
	ld.shared.f32 	%f84, [%r9+96];
	ld.shared.f32 	%f85, [%r12+3072];
	fma.rn.f32 	%f86, %f84, %f85, %f83;
	ld.shared.f32 	%f87, [%r9+100];
	ld.shared.f32 	%f88, [%r12+3200];
	fma.rn.f32 	%f89, %f87, %f88, %f86;
	ld.shared.f32 	%f90, [%r9+104];
	ld.shared.f32 	%f91, [%r12+3328];
	fma.rn.f32 	%f92, %f90, %f91, %f89;
	ld.shared.f32 	%f93, [%r9+108];
	ld.shared.f32 	%f94, [%r12+3456];
	fma.rn.f32 	%f95, %f93, %f94, %f92;
	ld.shared.f32 	%f96, [%r9+112];
	ld.shared.f32 	%f97, [%r12+3584];
	fma.rn.f32 	%f98, %f96, %f97, %f95;
	ld.shared.f32 	%f99, [%r9+116];
	ld.shared.f32 	%f100, [%r12+3712];
	fma.rn.f32 	%f101, %f99, %f100, %f98;
	ld.shared.f32 	%f102, [%r9+120];
	ld.shared.f32 	%f103, [%r12+3840];
	fma.rn.f32 	%f104, %f102, %f103, %f101;
	ld.shared.f32 	%f105, [%r9+124];
	ld.shared.f32 	%f106, [%r12+3968];
	fma.rn.f32 	%f110, %f105, %f106, %f104;
	bar.sync 	0;
	add.s32 	%r46, %r46, 32;
	add.s32 	%r45, %r45, %r14;
	add.s32 	%r44, %r44, 32;
	add.s32 	%r43, %r43, 32;
	add.s32 	%r42, %r42, 32;
	setp.lt.s32 	%p8, %r46, %r28;
	@%p8 bra 	$L__BB0_2;
$L__BB0_7:
	setp.ge.s32 	%p9, %r3, %r26;
	setp.ge.s32 	%p10, %r5, %r27;
	or.pred  	%p11, %p9, %p10;
	@%p11 bra 	$L__BB0_9;
	mad.lo.s32 	%r41, %r27, %r3, %r5;
	cvt.s64.s32 	%rd16, %r41;
	cvt.s64.s32 	%rd17, %r8;
	add.s64 	%rd18, %rd16, %rd17;
	cvta.to.global.u64 	%rd19, %rd8;
	shl.b64 	%rd20, %rd18, 2;
	add.s64 	%rd21, %rd19, %rd20;
	st.global.f32 	[%rd21], %f110;
$L__BB0_9:
	ret;

}


// ===== COMPILED SASS (sm_100) =====

	.target	sm_100

	.elftype	@"ET_EXEC"


//--------------------- .note.nv.tkinfo           --------------------------
	.section	.note.nv.tkinfo,"",@"SHT_NOTE"
	.sectionflags	@"SHF_NOTE_NV_TKINFO"
	.tkinfo
        /*0018*/ 	.word	0x00000002
        /*0030*/ 	.string	""
        /*0030*/ 	.string	"ptxas"
        /*0030*/ 	.string	"Cuda compilation tools, release 13.0, V13.0.88"
        /*0030*/ 	.string	"Build cuda_13.0.r13.0/compiler.36424714_0"
        /*0030*/ 	.string	"-arch sm_100 -m 64 "



//--------------------- .note.nv.cuinfo           --------------------------
	.section	.note.nv.cuinfo,"",@"SHT_NOTE"
	.sectionflags	@"SHF_NOTE_NV_CUINFO"
        /*0018*/ 	.short	0x0002
        /*001a*/ 	.short	0x0064
        /*001c*/ 	.short	0x0082
	.zero		2


//--------------------- .nv.info                  --------------------------
	.section	.nv.info,"",@"SHT_CUDA_INFO"
	.align	4


	//----- nvinfo : EIATTR_REGCOUNT
	.align		4
        /*0000*/ 	.byte	0x04, 0x2f
        /*0002*/ 	.short	(.L_1 - .L_0)
	.align		4
.L_0:
        /*0004*/ 	.word	index@(_Z6kernelPKfS0_Pfiiii)
        /*0008*/ 	.word	0x00000020


	//----- nvinfo : EIATTR_FRAME_SIZE
	.align		4
.L_1:
        /*000c*/ 	.byte	0x04, 0x11
        /*000e*/ 	.short	(.L_3 - .L_2)
	.align		4
.L_2:
        /*0010*/ 	.word	index@(_Z6kernelPKfS0_Pfiiii)
        /*0014*/ 	.word	0x00000000


	//----- nvinfo : EIATTR_MIN_STACK_SIZE
	.align		4
.L_3:
        /*0018*/ 	.byte	0x04, 0x12
        /*001a*/ 	.short	(.L_5 - .L_4)
	.align		4
.L_4:
        /*001c*/ 	.word	index@(_Z6kernelPKfS0_Pfiiii)
        /*0020*/ 	.word	0x00000000
.L_5:


//--------------------- .nv.compat                --------------------------
	.section	.nv.compat,"",@"SHT_CUDA_COMPAT_INFO"
	.align	4
        /*0000*/ 	.byte	0x02, 0x09, 0x00, 0x00, 0x02, 0x02, 0x01, 0x00, 0x02, 0x05, 0x05, 0x00, 0x03, 0x07, 0x01, 0x01
        /*0010*/ 	.byte	0x02, 0x03, 0x00, 0x00, 0x02, 0x06, 0x01, 0x00, 0x04, 0x0b, 0x08, 0x00, 0x09, 0x00, 0x00, 0x00
        /*0020*/ 	.byte	0x00, 0x00, 0x00, 0x00


//--------------------- .nv.info._Z6kernelPKfS0_Pfiiii --------------------------
	.section	.nv.info._Z6kernelPKfS0_Pfiiii,"",@"SHT_CUDA_INFO"
	.sectionflags	@""
	.align	4


	//----- nvinfo : EIATTR_CUDA_API_VERSION
	.align		4
        /*0000*/ 	.byte	0x04, 0x37
        /*0002*/ 	.short	(.L_7 - .L_6)
.L_6:
        /*0004*/ 	.word	0x00000082


	//----- nvinfo : EIATTR_KPARAM_INFO
	.align		4
.L_7:
        /*0008*/ 	.byte	0x04, 0x17
        /*000a*/ 	.short	(.L_9 - .L_8)
.L_8:
        /*000c*/ 	.word	0x00000000
        /*0010*/ 	.short	0x0006
        /*0012*/ 	.short	0x0024
        /*0014*/ 	.byte	0x00, 0xf0, 0x11, 0x00


	//----- nvinfo : EIATTR_KPARAM_INFO
	.align		4
.L_9:
        /*0018*/ 	.byte	0x04, 0x17
        /*001a*/ 	.short	(.L_11 - .L_10)
.L_10:
        /*001c*/ 	.word	0x00000000
        /*0020*/ 	.short	0x0005
        /*0022*/ 	.short	0x0020
        /*0024*/ 	.byte	0x00, 0xf0, 0x11, 0x00


	//----- nvinfo : EIATTR_KPARAM_INFO
	.align		4
.L_11:
        /*0028*/ 	.byte	0x04, 0x17
        /*002a*/ 	.short	(.L_13 - .L_12)
.L_12:
        /*002c*/ 	.word	0x00000000
        /*0030*/ 	.short	0x0004
        /*0032*/ 	.short	0x001c
        /*0034*/ 	.byte	0x00, 0xf0, 0x11, 0x00


	//----- nvinfo : EIATTR_KPARAM_INFO
	.align		4
.L_13:
        /*0038*/ 	.byte	0x04, 0x17
        /*003a*/ 	.short	(.L_15 - .L_14)
.L_14:
        /*003c*/ 	.word	0x00000000
        /*0040*/ 	.short	0x0003
        /*0042*/ 	.short	0x0018
        /*0044*/ 	.byte	0x00, 0xf0, 0x11, 0x00


	//----- nvinfo : EIATTR_KPARAM_INFO
	.align		4
.L_15:
        /*0048*/ 	.byte	0x04, 0x17
        /*004a*/ 	.short	(.L_17 - .L_16)
.L_16:
        /*004c*/ 	.word	0x00000000
        /*0050*/ 	.short	0x0002
        /*0052*/ 	.short	0x0010
        /*0054*/ 	.byte	0x00, 0xf5, 0x21, 0x00


	//----- nvinfo : EIATTR_KPARAM_INFO
	.align		4
.L_17:
        /*0058*/ 	.byte	0x04, 0x17
        /*005a*/ 	.short	(.L_19 - .L_18)
.L_18:
        /*005c*/ 	.word	0x00000000
        /*0060*/ 	.short	0x0001
        /*0062*/ 	.short	0x0008
        /*0064*/ 	.byte	0x00, 0xf5, 0x21, 0x00


	//----- nvinfo : EIATTR_KPARAM_INFO
	.align		4
.L_19:
        /*0068*/ 	.byte	0x04, 0x17
        /*006a*/ 	.short	(.L_21 - .L_20)
.L_20:
        /*006c*/ 	.word	0x00000000
        /*0070*/ 	.short	0x0000
        /*0072*/ 	.short	0x0000
        /*0074*/ 	.byte	0x00, 0xf5, 0x21, 0x00


	//----- nvinfo : EIATTR_SPARSE_MMA_MASK
	.align		4
.L_21:
        /*0078*/ 	.byte	0x03, 0x50
        /*007a*/ 	.short	0x0000


	//----- nvinfo : EIATTR_MAXREG_COUNT
	.align		4
        /*007c*/ 	.byte	0x03, 0x1b
        /*007e*/ 	.short	0x00ff


	//----- nvinfo : EIATTR_NUM_BARRIERS
	.align		4
        /*0080*/ 	.byte	0x02, 0x4c
        /*0082*/ 	.byte	0x01
	.zero		1


	//----- nvinfo : EIATTR_MERCURY_ISA_VERSION
	.align		4
        /*0084*/ 	.byte	0x03, 0x5f
        /*0086*/ 	.short	0x0101


	//----- nvinfo : EIATTR_VRC_CTA_INIT_COUNT
	.align		4
        /*0088*/ 	.byte	0x02, 0x4a
	.zero		1
	.zero		1


	//----- nvinfo : EIATTR_EXIT_INSTR_OFFSETS
	.align		4
        /*008c*/ 	.byte	0x04, 0x1c
        /*008e*/ 	.short	(.L_23 - .L_22)


	//   ....[0]....
.L_22:
        /*0090*/ 	.word	0x000008e0


	//   ....[1]....
        /*0094*/ 	.word	0x00000970


	//----- nvinfo : EIATTR_CBANK_PARAM_SIZE
	.align		4
.L_23:
        /*0098*/ 	.byte	0x03, 0x19
        /*009a*/ 	.short	0x0028


	//----- nvinfo : EIATTR_PARAM_CBANK
	.align		4
        /*009c*/ 	.byte	0x04, 0x0a
        /*009e*/ 	.short	(.L_25 - .L_24)
	.align		4
.L_24:
        /*00a0*/ 	.word	index@(.nv.constant0._Z6kernelPKfS0_Pfiiii)
        /*00a4*/ 	.short	0x0380
        /*00a6*/ 	.short	0x0028


	//----- nvinfo : EIATTR_SW_WAR
	.align		4
.L_25:
        /*00a8*/ 	.byte	0x04, 0x36
        /*00aa*/ 	.short	(.L_27 - .L_26)
.L_26:
        /*00ac*/ 	.word	0x00000008
.L_27:


//--------------------- .nv.callgraph             --------------------------
	.section	.nv.callgraph,"",@"SHT_CUDA_CALLGRAPH"
	.align	4
	.sectionentsize	8
	.align		4
        /*0000*/ 	.word	0x00000000
	.align		4
        /*0004*/ 	.word	0xffffffff
	.align		4
        /*0008*/ 	.word	0x00000000
	.align		4
        /*000c*/ 	.word	0xfffffffe
	.align		4
        /*0010*/ 	.word	0x00000000
	.align		4
        /*0014*/ 	.word	0xfffffffd
	.align		4
        /*0018*/ 	.word	0x00000000
	.align		4
        /*001c*/ 	.word	0xfffffffc


//--------------------- .text._Z6kernelPKfS0_Pfiiii --------------------------
	.section	.text._Z6kernelPKfS0_Pfiiii,"ax",@progbits
	.align	128
        .global         _Z6kernelPKfS0_Pfiiii
        .type           _Z6kernelPKfS0_Pfiiii,@function
        .size           _Z6kernelPKfS0_Pfiiii,(.L_x_3 - _Z6kernelPKfS0_Pfiiii)
        .other          _Z6kernelPKfS0_Pfiiii,@"STO_CUDA_ENTRY STV_DEFAULT"
_Z6kernelPKfS0_Pfiiii:
.text._Z6kernelPKfS0_Pfiiii:
[----:B------:R-:W-:Y:S08]  /*0000*/  LDC R1, c[0x0][0x37c] ;  /* 0x0000df00ff017b82 */ /* 0x000ff00000000800 */
[----:B------:R-:W0:Y:S01]  /*0010*/  LDC.64 R4, c[0x0][0x3a0] ;  /* 0x0000e800ff047b82 */ /* 0x000e220000000a00 */
[----:B------:R-:W1:Y:S01]  /*0020*/  S2R R6, SR_TID.Y ;  /* 0x0000000000067919 */ /* 0x000e620000002200 */
[----:B------:R-:W2:Y:S01]  /*0030*/  LDCU UR5, c[0x0][0x39c] ;  /* 0x00007380ff0577ac */ /* 0x000ea20008000800 */
[----:B------:R-:W-:Y:S01]  /*0040*/  HFMA2 R23, -RZ, RZ, 0, 0 ;  /* 0x00000000ff177431 */ /* 0x000fe200000001ff */
[----:B------:R-:W1:Y:S01]  /*0050*/  S2R R3, SR_CTAID.Y ;  /* 0x0000000000037919 */ /* 0x000e620000002600 */
[----:B------:R-:W3:Y:S03]  /*0060*/  LDCU.64 UR10, c[0x0][0x358] ;  /* 0x00006b00ff0a77ac */ /* 0x000ee60008000a00 */
[----:B------:R-:W2:Y:S01]  /*0070*/  S2UR UR9, SR_CTAID.Z ;  /* 0x00000000000979c3 */ /* 0x000ea20000002700 */
[----:B------:R-:W4:Y:S01]  /*0080*/  S2R R17, SR_TID.X ;  /* 0x0000000000117919 */ /* 0x000f220000002100 */
[----:B------:R-:W4:Y:S01]  /*0090*/  S2R R2, SR_CTAID.X ;  /* 0x0000000000027919 */ /* 0x000f220000002500 */
[----:B0-----:R-:W-:Y:S01]  /*00a0*/  ISETP.GE.AND P0, PT, R5, 0x1, PT ;  /* 0x000000010500780c */ /* 0x001fe20003f06270 */
[----:B--2---:R-:W-:Y:S01]  /*00b0*/  UIMAD UR8, UR9, UR5, URZ ;  /* 0x00000005090872a4 */ /* 0x004fe2000f8e02ff */
[----:B-1----:R-:W-:-:S05]  /*00c0*/  LEA R20, R3, R6, 0x5 ;  /* 0x0000000603147211 */ /* 0x002fca00078e28ff */
[----:B------:R-:W-:Y:S01]  /*00d0*/  IMAD R16, R4, UR8, RZ ;  /* 0x0000000804107c24 */ /* 0x000fe2000f8e02ff */
[----:B----4-:R-:W-:-:S05]  /*00e0*/  LEA R21, R2, R17, 0x5 ;  /* 0x0000001102157211 */ /* 0x010fca00078e28ff */
[----:B---3--:R-:W-:Y:S05]  /*00f0*/  @!P0 BRA `(.L_x_0) ;  /* 0x0000000400f08947 */ /* 0x008fea0003800000 */
[----:B------:R-:W0:Y:S01]  /*0100*/  S2UR UR6, SR_CgaCtaId ;  /* 0x00000000000679c3 */ /* 0x000e220000008800 */
[----:B------:R-:W-:Y:S01]  /*0110*/  UMOV UR4, 0x400 ;  /* 0x0000040000047882 */ /* 0x000fe20000000000 */
[--C-:B------:R-:W-:Y:S01]  /*0120*/  IMAD R7, R6, R4, R17.reuse ;  /* 0x0000000406077224 */ /* 0x100fe200078e0211 */
[----:B------:R-:W-:Y:S01]  /*0130*/  UIADD3 UR5, UPT, UPT, UR4, 0x1000, URZ ;  /* 0x0000100004057890 */ /* 0x000fe2000fffe0ff */
[----:B------:R-:W-:Y:S01]  /*0140*/  IMAD R18, R4, UR9, RZ ;  /* 0x0000000904127c24 */ /* 0x000fe2000f8e02ff */
[----:B------:R-:W-:Y:S01]  /*0150*/  MOV R23, RZ ;  /* 0x000000ff00177202 */ /* 0x000fe20000000f00 */
[----:B------:R-:W-:Y:S01]  /*0160*/  IMAD R19, R5, UR8, RZ ;  /* 0x0000000805137c24 */ /* 0x000fe2000f8e02ff */
[----:B------:R-:W-:Y:S01]  /*0170*/  LEA R7, R2, R7, 0x5 ;  /* 0x0000000702077211 */ /* 0x000fe200078e28ff */
[----:B------:R-:W1:Y:S01]  /*0180*/  LDC R0, c[0x0][0x3a0] ;  /* 0x0000e800ff007b82 */ /* 0x000e620000000800 */
[-C--:B------:R-:W-:Y:S01]  /*0190*/  IMAD R18, R18, R5.reuse, RZ ;  /* 0x0000000512127224 */ /* 0x080fe200078e02ff */
[----:B------:R-:W2:Y:S01]  /*01a0*/  LDCU UR7, c[0x0][0x39c] ;  /* 0x00007380ff0777ac */ /* 0x000ea20008000800 */
[----:B------:R-:W-:Y:S01]  /*01b0*/  IMAD R24, R20, R5, R17 ;  /* 0x0000000514187224 */ /* 0x000fe200078e0211 */
[----:B------:R-:W3:Y:S01]  /*01c0*/  LDCU UR14, c[0x0][0x3a4] ;  /* 0x00007480ff0e77ac */ /* 0x000ee20008000800 */
[----:B------:R-:W4:Y:S01]  /*01d0*/  LDCU.64 UR12, c[0x0][0x380] ;  /* 0x00007000ff0c77ac */ /* 0x000f220008000a00 */
[----:B0-----:R-:W-:-:S02]  /*01e0*/  ULEA UR4, UR6, UR4, 0x18 ;  /* 0x0000000406047291 */ /* 0x001fc4000f8ec0ff */
[----:B------:R-:W-:-:S04]  /*01f0*/  ULEA UR5, UR6, UR5, 0x18 ;  /* 0x0000000506057291 */ /* 0x000fc8000f8ec0ff */
[C---:B------:R-:W-:Y:S01]  /*0200*/  LEA R2, R6.reuse, UR4, 0x7 ;  /* 0x0000000406027c11 */ /* 0x040fe2000f8e38ff */
[----:B------:R-:W-:Y:S01]  /*0210*/  UMOV UR4, URZ ;  /* 0x000000ff00047c82 */ /* 0x000fe20008000000 */
[C---:B------:R-:W-:Y:S02]  /*0220*/  LEA R3, R17.reuse, UR5, 0x2 ;  /* 0x0000000511037c11 */ /* 0x040fe4000f8e10ff */
[----:B------:R-:W-:Y:S02]  /*0230*/  LEA R22, R17, R2, 0x2 ;  /* 0x0000000211167211 */ /* 0x000fe400078e10ff */
[----:B--234-:R-:W-:-:S07]  /*0240*/  LEA R5, R6, R3, 0x7 ;  /* 0x0000000306057211 */ /* 0x01cfce00078e38ff */
.L_x_1:
[----:B------:R-:W-:Y:S01]  /*0250*/  ISETP.GE.AND P0, PT, R6, UR14, PT ;  /* 0x0000000e06007c0c */ /* 0x000fe2000bf06270 */
[----:B------:R-:W-:Y:S01]  /*0260*/  UMOV UR5, UR7 ;  /* 0x0000000700057c82 */ /* 0x000fe20008000000 */
[----:B-1----:R-:W-:Y:S02]  /*0270*/  MOV R4, R0 ;  /* 0x0000000000047202 */ /* 0x002fe40000000f00 */
[----:B------:R-:W-:Y:S02]  /*0280*/  CS2R R26, SRZ ;  /* 0x00000000001a7805 */ /* 0x000fe4000001ff00 */
[----:B------:R-:W-:Y:S02]  /*0290*/  ISETP.GE.AND P1, PT, R17, UR14, PT ;  /* 0x0000000e11007c0c */ /* 0x000fe4000bf26270 */
[----:B------:R-:W-:Y:S02]  /*02a0*/  ISETP.GE.OR P0, PT, R21, R4, P0 ;  /* 0x000000041500720c */ /* 0x000fe40000706670 */
[----:B------:R-:W-:-:S02]  /*02b0*/  SHF.R.S32.HI R10, RZ, 0x1f, R24 ;  /* 0x0000001fff0a7819 */ /* 0x000fc40000011418 */
[C---:B------:R-:W-:Y:S02]  /*02c0*/  IADD3 R14, P2, PT, R19.reuse, R24, RZ ;  /* 0x00000018130e7210 */ /* 0x040fe40007f5e0ff */
[----:B------:R-:W-:Y:S02]  /*02d0*/  ISETP.GE.OR P1, PT, R20, UR5, P1 ;  /* 0x0000000514007c0c */ /* 0x000fe40008f26670 */
[----:B------:R-:W-:Y:S02]  /*02e0*/  LEA.HI.X.SX32 R15, R19, R10, 0x1, P2 ;  /* 0x0000000a130f7211 */ /* 0x000fe400010f0eff */
[----:B------:R-:W-:-:S03]  /*02f0*/  LEA R10, P2, R14, UR12, 0x2 ;  /* 0x0000000c0e0a7c11 */ /* 0x000fc6000f8410ff */
[----:B------:R-:W0:Y:S01]  /*0300*/  @!P0 LDC.64 R8, c[0x0][0x388] ;  /* 0x0000e200ff088b82 */ /* 0x000e220000000a00 */
[----:B------:R-:W-:Y:S02]  /*0310*/  @!P0 SHF.R.S32.HI R11, RZ, 0x1f, R7 ;  /* 0x0000001fff0b8819 */ /* 0x000fe40000011407 */
[----:B------:R-:W-:-:S04]  /*0320*/  @!P0 IADD3 R12, P3, PT, R18, R7, RZ ;  /* 0x00000007120c8210 */ /* 0x000fc80007f7e0ff */
[----:B------:R-:W-:Y:S02]  /*0330*/  @!P0 LEA.HI.X.SX32 R13, R18, R11, 0x1, P3 ;  /* 0x0000000b120d8211 */ /* 0x000fe400018f0eff */
[----:B------:R-:W-:-:S05]  /*0340*/  LEA.HI.X R11, R14, UR13, R15, 0x2, P2 ;  /* 0x0000000d0e0b7c11 */ /* 0x000fca00090f140f */
[----:B------:R-:W2:Y:S01]  /*0350*/  @!P1 LDG.E R27, desc[UR10][R10.64] ;  /* 0x0000000a0a1b9981 */ /* 0x000ea2000c1e1900 */
[----:B0-----:R-:W-:-:S04]  /*0360*/  @!P0 LEA R8, P3, R12, R8, 0x2 ;  /* 0x000000080c088211 */ /* 0x001fc800078610ff */
[----:B------:R-:W-:-:S05]  /*0370*/  @!P0 LEA.HI.X R9, R12, R9, R13, 0x2, P3 ;  /* 0x000000090c098211 */ /* 0x000fca00018f140d */
[----:B------:R-:W3:Y:S04]  /*0380*/  @!P0 LDG.E R26, desc[UR10][R8.64] ;  /* 0x0000000a081a8981 */ /* 0x000ee8000c1e1900 */
[----:B--2---:R-:W-:Y:S04]  /*0390*/  STS [R22], R27 ;  /* 0x0000001b16007388 */ /* 0x004fe80000000800 */
[----:B---3--:R-:W-:Y:S01]  /*03a0*/  STS [R5], R26 ;  /* 0x0000001a05007388 */ /* 0x008fe20000000800 */
[----:B------:R-:W-:Y:S06]  /*03b0*/  BAR.SYNC.DEFER_BLOCKING 0x0 ;  /* 0x0000000000007b1d */ /* 0x000fec0000010000 */
[----:B------:R-:W-:Y:S04]  /*03c0*/  LDS R28, [R3] ;  /* 0x00000000031c7984 */ /* 0x000fe80000000800 */
[----:B------:R-:W0:Y:S04]  /*03d0*/  LDS.128 R12, [R2] ;  /* 0x00000000020c7984 */ /* 0x000e280000000c00 */
[----:B------:R-:W1:Y:S04]  /*03e0*/  LDS R29, [R3+0x80] ;  /* 0x00008000031d7984 */ /* 0x000e680000000800 */
[----:B------:R-:W2:Y:S04]  /*03f0*/  LDS R25, [R3+0x100] ;  /* 0x0001000003197984 */ /* 0x000ea80000000800 */
[----:B------:R-:W-:Y:S04]  /*0400*/  LDS.128 R8, [R2+0x10] ;  /* 0x0000100002087984 */ /* 0x000fe80000000c00 */
[----:B------:R-:W-:Y:S01]  /*0410*/  LDS R26, [R3+0x280] ;  /* 0x00028000031a7984 */ /* 0x000fe20000000800 */
[----:B0-----:R-:W-:-:S03]  /*0420*/  FFMA R28, R12, R28, R23 ;  /* 0x0000001c0c1c7223 */ /* 0x001fc60000000017 */
[----:B------:R-:W0:Y:S01]  /*0430*/  LDS R12, [R3+0x180] ;  /* 0x00018000030c7984 */ /* 0x000e220000000800 */
[----:B-1----:R-:W-:-:S03]  /*0440*/  FFMA R28, R29, R13, R28 ;  /* 0x0000000d1d1c7223 */ /* 0x002fc6000000001c */
[----:B------:R-:W1:Y:S01]  /*0450*/  LDS R13, [R3+0x200] ;  /* 0x00020000030d7984 */ /* 0x000e620000000800 */
[----:B--2---:R-:W-:-:S03]  /*0460*/  FFMA R25, R25, R14, R28 ;  /* 0x0000000e19197223 */ /* 0x004fc6000000001c */
[----:B------:R-:W2:Y:S01]  /*0470*/  LDS R23, [R3+0x300] ;  /* 0x0003000003177984 */ /* 0x000ea20000000800 */
[----:B0-----:R-:W-:-:S03]  /*0480*/  FFMA R15, R12, R15, R25 ;  /* 0x0000000f0c0f7223 */ /* 0x001fc60000000019 */
[----:B------:R-:W-:Y:S01]  /*0490*/  LDS R25, [R3+0x400] ;  /* 0x0004000003197984 */ /* 0x000fe20000000800 */
[----:B-1----:R-:W-:-:S03]  /*04a0*/  FFMA R13, R8, R13, R15 ;  /* 0x0000000d080d7223 */ /* 0x002fc6000000000f */
[----:B------:R-:W0:Y:S01]  /*04b0*/  LDS R8, [R3+0x380] ;  /* 0x0003800003087984 */ /* 0x000e220000000800 */
[----:B------:R-:W-:-:S03]  /*04c0*/  FFMA R28, R26, R9, R13 ;  /* 0x000000091a1c7223 */ /* 0x000fc6000000000d */
[----:B------:R-:W1:Y:S04]  /*04d0*/  LDS.128 R12, [R2+0x20] ;  /* 0x00002000020c7984 */ /* 0x000e680000000c00 */
[----:B------:R-:W3:Y:S01]  /*04e0*/  LDS R26, [R3+0x480] ;  /* 0x00048000031a7984 */ /* 0x000ee20000000800 */
[----:B--2---:R-:W-:-:S03]  /*04f0*/  FFMA R9, R23, R10, R28 ;  /* 0x0000000a17097223 */ /* 0x004fc6000000001c */
[----:B------:R-:W2:Y:S01]  /*0500*/  LDS R23, [R3+0x500] ;  /* 0x0005000003177984 */ /* 0x000ea20000000800 */
[----:B0-----:R-:W-:-:S04]  /*0510*/  FFMA R9, R8, R11, R9 ;  /* 0x0000000b08097223 */ /* 0x001fc80000000009 */
[----:B-1----:R-:W-:Y:S02]  /*0520*/  FFMA R9, R12, R25, R9 ;  /* 0x000000190c097223 */ /* 0x002fe40000000009 */
[----:B------:R-:W0:Y:S02]  /*0530*/  LDS R12, [R3+0x580] ;  /* 0x00058000030c7984 */ /* 0x000e240000000800 */
[----:B---3--:R-:W-:Y:S02]  /*0540*/  FFMA R28, R26, R13, R9 ;  /* 0x0000000d1a1c7223 */ /* 0x008fe40000000009 */
[----:B------:R-:W-:Y:S04]  /*0550*/  LDS R25, [R3+0x600] ;  /* 0x0006000003197984 */ /* 0x000fe80000000800 */
        /* <DEDUP_REMOVED lines=36> */
[----:B------:R-:W1:Y:S01]  /*07a0*/  LDS.128 R8, [R2+0x70] ;  /* 0x0000700002087984 */ /* 0x000e620000000c00 */
[----:B--2---:R-:W-:-:S03]  /*07b0*/  FFMA R23, R23, R14, R26 ;  /* 0x0000000e17177223 */ /* 0x004fc6000000001a */
[----:B------:R-:W2:Y:S04]  /*07c0*/  LDS R25, [R3+0xe80] ;  /* 0x000e800003197984 */ /* 0x000ea80000000800 */
[----:B------:R-:W3:Y:S04]  /*07d0*/  LDS R26, [R3+0xf00] ;  /* 0x000f0000031a7984 */ /* 0x000ee80000000800 */
[----:B------:R-:W4:Y:S01]  /*07e0*/  LDS R14, [R3+0xf80] ;  /* 0x000f8000030e7984 */ /* 0x000f220000000800 */
[----:B------:R-:W-:-:S04]  /*07f0*/  UIADD3 UR4, UPT, UPT, UR4, 0x20, URZ ;  /* 0x0000002004047890 */ /* 0x000fc8000fffe0ff */
[----:B------:R-:W-:Y:S01]  /*0800*/  UISETP.GE.AND UP0, UPT, UR4, UR14, UPT ;  /* 0x0000000e0400728c */ /* 0x000fe2000bf06270 */
[----:B0-----:R-:W-:-:S04]  /*0810*/  FFMA R15, R12, R15, R23 ;  /* 0x0000000f0c0f7223 */ /* 0x001fc80000000017 */
[----:B-1----:R-:W-:-:S04]  /*0820*/  FFMA R8, R8, R13, R15 ;  /* 0x0000000d08087223 */ /* 0x002fc8000000000f */
[----:B--2---:R-:W-:-:S04]  /*0830*/  FFMA R9, R25, R9, R8 ;  /* 0x0000000919097223 */ /* 0x004fc80000000008 */
[----:B---3--:R-:W-:Y:S01]  /*0840*/  FFMA R9, R26, R10, R9 ;  /* 0x0000000a1a097223 */ /* 0x008fe20000000009 */
[----:B------:R-:W-:Y:S02]  /*0850*/  IADD3 R6, PT, PT, R6, 0x20, RZ ;  /* 0x0000002006067810 */ /* 0x000fe40007ffe0ff */
[----:B------:R-:W-:Y:S01]  /*0860*/  IADD3 R24, PT, PT, R24, 0x20, RZ ;  /* 0x0000002018187810 */ /* 0x000fe20007ffe0ff */
[----:B----4-:R-:W-:Y:S01]  /*0870*/  FFMA R23, R14, R11, R9 ;  /* 0x0000000b0e177223 */ /* 0x010fe20000000009 */
[----:B------:R-:W-:Y:S02]  /*0880*/  IADD3 R17, PT, PT, R17, 0x20, RZ ;  /* 0x0000002011117810 */ /* 0x000fe40007ffe0ff */
[----:B------:R-:W-:Y:S01]  /*0890*/  LEA R7, R4, R7, 0x5 ;  /* 0x0000000704077211 */ /* 0x000fe200078e28ff */
[----:B------:R-:W-:Y:S06]  /*08a0*/  BAR.SYNC.DEFER_BLOCKING 0x0 ;  /* 0x0000000000007b1d */ /* 0x000fec0000010000 */
[----:B------:R-:W-:Y:S05]  /*08b0*/  BRA.U !UP0, `(.L_x_1) ;  /* 0xfffffff908647547 */ /* 0x000fea000b83ffff */
.L_x_0:
[----:B------:R-:W-:-:S04]  /*08c0*/  ISETP.GE.AND P0, PT, R21, R4, PT ;  /* 0x000000041500720c */ /* 0x000fc80003f06270 */
[----:B------:R-:W-:-:S13]  /*08d0*/  ISETP.GE.OR P0, PT, R20, UR5, P0 ;  /* 0x0000000514007c0c */ /* 0x000fda0008706670 */
[----:B------:R-:W-:Y:S05]  /*08e0*/  @P0 EXIT ;  /* 0x000000000000094d */ /* 0x000fea0003800000 */
[----:B------:R-:W0:Y:S01]  /*08f0*/  LDCU.64 UR4, c[0x0][0x390] ;  /* 0x00007200ff0477ac */ /* 0x000e220008000a00 */
[----:B------:R-:W-:Y:S01]  /*0900*/  IMAD R21, R20, R4, R21 ;  /* 0x0000000414157224 */ /* 0x000fe200078e0215 */
[----:B------:R-:W-:-:S04]  /*0910*/  SHF.R.S32.HI R0, RZ, 0x1f, R16 ;  /* 0x0000001fff007819 */ /* 0x000fc80000011410 */
[----:B------:R-:W-:-:S04]  /*0920*/  IADD3 R16, P0, PT, R16, R21, RZ ;  /* 0x0000001510107210 */ /* 0x000fc80007f1e0ff */
[----:B------:R-:W-:Y:S02]  /*0930*/  LEA.HI.X.SX32 R21, R21, R0, 0x1, P0 ;  /* 0x0000000015157211 */ /* 0x000fe400000f0eff */
[----:B0-----:R-:W-:-:S04]  /*0940*/  LEA R2, P0, R16, UR4, 0x2 ;  /* 0x0000000410027c11 */ /* 0x001fc8000f8010ff */
[----:B------:R-:W-:-:S05]  /*0950*/  LEA.HI.X R3, R16, UR5, R21, 0x2, P0 ;  /* 0x0000000510037c11 */ /* 0x000fca00080f1415 */
[----:B------:R-:W-:Y:S01]  /*0960*/  STG.E desc[UR10][R2.64], R23 ;  /* 0x0000001702007986 */ /* 0x000fe2000c10190a */
[----:B------:R-:W-:Y:S05]  /*0970*/  EXIT ;  /* 0x000000000000794d */ /* 0x000fea0003800000 */
.L_x_2:
[----:B------:R-:W-:-:S00]  /*0980*/  BRA `(.L_x_2) ;  /* 0xfffffffc00fc7947 */ /* 0x000fc0000383ffff */
[----:B------:R-:W-:-:S00]  /*0990*/  NOP ;  /* 0x0000000000007918 */ /* 0x000fc00000000000 */
        /* <DEDUP_REMOVED lines=14> */
.L_x_3:


//--------------------- .nv.shared._Z6kernelPKfS0_Pfiiii --------------------------
	.section	.nv.shared._Z6kernelPKfS0_Pfiiii,"aw",@nobits
	.sectionflags	@""
	.align	4
.nv.shared._Z6kernelPKfS0_Pfiiii:
	.zero		9216


//--------------------- .nv.shared.reserved.0     --------------------------
	.section	.nv.shared.reserved.0,"aw",@nobits
	.weak		__nv_reservedSMEM_offset_0_alias
	.size		__nv_reservedSMEM_offset_0_alias, 0, 64
	.other		__nv_reservedSMEM_offset_0_alias,@"STO_CUDA_RESERVED_SHARED STV_DEFAULT"
__nv_reservedSMEM_offset_0_alias:
	.zero		0
	.zero		64


//--------------------- .nv.constant0._Z6kernelPKfS0_Pfiiii --------------------------
	.section	.nv.constant0._Z6kernelPKfS0_Pfiiii,"a",@progbits
	.sectionflags	@""
	.align	4
.nv.constant0._Z6kernelPKfS0_Pfiiii:
	.zero		936


//--------------------- SYMBOLS --------------------------

	.type		.nv.reservedSmem.offset0,@object
	.size		.nv.reservedSmem.offset0,0x4
	.type		.nv.reservedSmem.cap,@object
	.size		.nv.reservedSmem.cap,0x4
